//
// Generated by NVIDIA NVVM Compiler
//
// Compiler Build ID: CL-36424714
// Cuda compilation tools, release 13.0, V13.0.88
// Based on NVVM 20.0.0
//

.version 9.0
.target sm_100
.address_size 64

	// .globl	_Z18singleThreadAccessPf

.visible .entry _Z18singleThreadAccessPf(
	.param .u64 .ptr .align 1 _Z18singleThreadAccessPf_param_0
)
{
	.reg .pred 	%p<3>;
	.reg .b32 	%r<40>;
	.reg .b32 	%f<65>;
	.reg .b64 	%rd<7>;

	ld.param.u64 	%rd4, [_Z18singleThreadAccessPf_param_0];
	mov.u32 	%r3, %tid.x;
	mov.u32 	%r4, %ctaid.x;
	mov.u32 	%r5, %ntid.x;
	mad.lo.s32 	%r6, %r4, %r5, %r3;
	setp.gt.u32 	%p1, %r6, 7999999;
	@%p1 bra 	$L__BB0_3;
	cvta.to.global.u64 	%rd5, %rd4;
	add.s64 	%rd6, %rd5, 64;
	mov.b32 	%r39, 0;
$L__BB0_2:
	cvt.rn.f32.u32 	%f1, %r39;
	neg.f32 	%f2, %f1;
	st.global.f32 	[%rd6+-64], %f2;
	add.s32 	%r8, %r39, 1;
	cvt.rn.f32.u32 	%f3, %r8;
	neg.f32 	%f4, %f3;
	st.global.f32 	[%rd6+-60], %f4;
	add.s32 	%r9, %r39, 2;
	cvt.rn.f32.u32 	%f5, %r9;
	neg.f32 	%f6, %f5;
	st.global.f32 	[%rd6+-56], %f6;
	add.s32 	%r10, %r39, 3;
	cvt.rn.f32.u32 	%f7, %r10;
	neg.f32 	%f8, %f7;
	st.global.f32 	[%rd6+-52], %f8;
	add.s32 	%r11, %r39, 4;
	cvt.rn.f32.u32 	%f9, %r11;
	neg.f32 	%f10, %f9;
	st.global.f32 	[%rd6+-48], %f10;
	add.s32 	%r12, %r39, 5;
	cvt.rn.f32.u32 	%f11, %r12;
	neg.f32 	%f12, %f11;
	st.global.f32 	[%rd6+-44], %f12;
	add.s32 	%r13, %r39, 6;
	cvt.rn.f32.u32 	%f13, %r13;
	neg.f32 	%f14, %f13;
	st.global.f32 	[%rd6+-40], %f14;
	add.s32 	%r14, %r39, 7;
	cvt.rn.f32.u32 	%f15, %r14;
	neg.f32 	%f16, %f15;
	st.global.f32 	[%rd6+-36], %f16;
	add.s32 	%r15, %r39, 8;
	cvt.rn.f32.u32 	%f17, %r15;
	neg.f32 	%f18, %f17;
	st.global.f32 	[%rd6+-32], %f18;
	add.s32 	%r16, %r39, 9;
	cvt.rn.f32.u32 	%f19, %r16;
	neg.f32 	%f20, %f19;
	st.global.f32 	[%rd6+-28], %f20;
	add.s32 	%r17, %r39, 10;
	cvt.rn.f32.u32 	%f21, %r17;
	neg.f32 	%f22, %f21;
	st.global.f32 	[%rd6+-24], %f22;
	add.s32 	%r18, %r39, 11;
	cvt.rn.f32.u32 	%f23, %r18;
	neg.f32 	%f24, %f23;
	st.global.f32 	[%rd6+-20], %f24;
	add.s32 	%r19, %r39, 12;
	cvt.rn.f32.u32 	%f25, %r19;
	neg.f32 	%f26, %f25;
	st.global.f32 	[%rd6+-16], %f26;
	add.s32 	%r20, %r39, 13;
	cvt.rn.f32.u32 	%f27, %r20;
	neg.f32 	%f28, %f27;
	st.global.f32 	[%rd6+-12], %f28;
	add.s32 	%r21, %r39, 14;
	cvt.rn.f32.u32 	%f29, %r21;
	neg.f32 	%f30, %f29;
	st.global.f32 	[%rd6+-8], %f30;
	add.s32 	%r22, %r39, 15;
	cvt.rn.f32.u32 	%f31, %r22;
	neg.f32 	%f32, %f31;
	st.global.f32 	[%rd6+-4], %f32;
	add.s32 	%r23, %r39, 16;
	cvt.rn.f32.u32 	%f33, %r23;
	neg.f32 	%f34, %f33;
	st.global.f32 	[%rd6], %f34;
	add.s32 	%r24, %r39, 17;
	cvt.rn.f32.u32 	%f35, %r24;
	neg.f32 	%f36, %f35;
	st.global.f32 	[%rd6+4], %f36;
	add.s32 	%r25, %r39, 18;
	cvt.rn.f32.u32 	%f37, %r25;
	neg.f32 	%f38, %f37;
	st.global.f32 	[%rd6+8], %f38;
	add.s32 	%r26, %r39, 19;
	cvt.rn.f32.u32 	%f39, %r26;
	neg.f32 	%f40, %f39;
	st.global.f32 	[%rd6+12], %f40;
	add.s32 	%r27, %r39, 20;
	cvt.rn.f32.u32 	%f41, %r27;
	neg.f32 	%f42, %f41;
	st.global.f32 	[%rd6+16], %f42;
	add.s32 	%r28, %r39, 21;
	cvt.rn.f32.u32 	%f43, %r28;
	neg.f32 	%f44, %f43;
	st.global.f32 	[%rd6+20], %f44;
	add.s32 	%r29, %r39, 22;
	cvt.rn.f32.u32 	%f45, %r29;
	neg.f32 	%f46, %f45;
	st.global.f32 	[%rd6+24], %f46;
	add.s32 	%r30, %r39, 23;
	cvt.rn.f32.u32 	%f47, %r30;
	neg.f32 	%f48, %f47;
	st.global.f32 	[%rd6+28], %f48;
	add.s32 	%r31, %r39, 24;
	cvt.rn.f32.u32 	%f49, %r31;
	neg.f32 	%f50, %f49;
	st.global.f32 	[%rd6+32], %f50;
	add.s32 	%r32, %r39, 25;
	cvt.rn.f32.u32 	%f51, %r32;
	neg.f32 	%f52, %f51;
	st.global.f32 	[%rd6+36], %f52;
	add.s32 	%r33, %r39, 26;
	cvt.rn.f32.u32 	%f53, %r33;
	neg.f32 	%f54, %f53;
	st.global.f32 	[%rd6+40], %f54;
	add.s32 	%r34, %r39, 27;
	cvt.rn.f32.u32 	%f55, %r34;
	neg.f32 	%f56, %f55;
	st.global.f32 	[%rd6+44], %f56;
	add.s32 	%r35, %r39, 28;
	cvt.rn.f32.u32 	%f57, %r35;
	neg.f32 	%f58, %f57;
	st.global.f32 	[%rd6+48], %f58;
	add.s32 	%r36, %r39, 29;
	cvt.rn.f32.u32 	%f59, %r36;
	neg.f32 	%f60, %f59;
	st.global.f32 	[%rd6+52], %f60;
	add.s32 	%r37, %r39, 30;
	cvt.rn.f32.u32 	%f61, %r37;
	neg.f32 	%f62, %f61;
	st.global.f32 	[%rd6+56], %f62;
	add.s32 	%r38, %r39, 31;
	cvt.rn.f32.u32 	%f63, %r38;
	neg.f32 	%f64, %f63;
	st.global.f32 	[%rd6+60], %f64;
	add.s64 	%rd6, %rd6, 128;
	add.s32 	%r39, %r39, 32;
	setp.ne.s32 	%p2, %r39, 8000000;
	@%p2 bra 	$L__BB0_2;
$L__BB0_3:
	ret;

}
	// .globl	_Z18medianThreadAccessPf
.visible .entry _Z18medianThreadAccessPf(
	.param .u64 .ptr .align 1 _Z18medianThreadAccessPf_param_0
)
{
	.reg .pred 	%p<2>;
	.reg .b32 	%r<5>;
	.reg .b32 	%f<3>;
	.reg .b64 	%rd<5>;

	ld.param.u64 	%rd1, [_Z18medianThreadAccessPf_param_0];
	mov.u32 	%r2, %tid.x;
	mov.u32 	%r3, %ctaid.x;
	mov.u32 	%r4, %ntid.x;
	mad.lo.s32 	%r1, %r3, %r4, %r2;
	setp.gt.u32 	%p1, %r1, 7999999;
	@%p1 bra 	$L__BB1_2;
	cvta.to.global.u64 	%rd2, %rd1;
	mul.wide.u32 	%rd3, %r1, 4;
	add.s64 	%rd4, %rd2, %rd3;
	ld.global.f32 	%f1, [%rd4];
	neg.f32 	%f2, %f1;
	st.global.f32 	[%rd4], %f2;
$L__BB1_2:
	ret;

}


// ===== COMPILED SASS (sm_100) =====

	.target	sm_100

	.elftype	@"ET_EXEC"


//--------------------- .note.nv.tkinfo           --------------------------
	.section	.note.nv.tkinfo,"",@"SHT_NOTE"
	.sectionflags	@"SHF_NOTE_NV_TKINFO"
	.tkinfo
        /*0018*/ 	.word	0x00000002
        /*0030*/ 	.string	""
        /*0030*/ 	.string	"ptxas"
        /*0030*/ 	.string	"Cuda compilation tools, release 13.0, V13.0.88"
        /*0030*/ 	.string	"Build cuda_13.0.r13.0/compiler.36424714_0"
        /*0030*/ 	.string	"-arch sm_100 -m 64 "



//--------------------- .note.nv.cuinfo           --------------------------
	.section	.note.nv.cuinfo,"",@"SHT_NOTE"
	.sectionflags	@"SHF_NOTE_NV_CUINFO"
        /*0018*/ 	.short	0x0002
        /*001a*/ 	.short	0x0064
        /*001c*/ 	.short	0x0082
	.zero		2


//--------------------- .nv.info                  --------------------------
	.section	.nv.info,"",@"SHT_CUDA_INFO"
	.align	4


	//----- nvinfo : EIATTR_REGCOUNT
	.align		4
        /*0000*/ 	.byte	0x04, 0x2f
        /*0002*/ 	.short	(.L_1 - .L_0)
	.align		4
.L_0:
        /*0004*/ 	.word	index@(_Z18singleThreadAccessPf)
        /*0008*/ 	.word	0x00000014


	//----- nvinfo : EIATTR_FRAME_SIZE
	.align		4
.L_1:
        /*000c*/ 	.byte	0x04, 0x11
        /*000e*/ 	.short	(.L_3 - .L_2)
	.align		4
.L_2:
        /*0010*/ 	.word	index@(_Z18singleThreadAccessPf)
        /*0014*/ 	.word	0x00000000


	//----- nvinfo : EIATTR_REGCOUNT
	.align		4
.L_3:
        /*0018*/ 	.byte	0x04, 0x2f
        /*001a*/ 	.short	(.L_5 - .L_4)
	.align		4
.L_4:
        /*001c*/ 	.word	index@(_Z18medianThreadAccessPf)
        /*0020*/ 	.word	0x00000008


	//----- nvinfo : EIATTR_FRAME_SIZE
	.align		4
.L_5:
        /*0024*/ 	.byte	0x04, 0x11
        /*0026*/ 	.short	(.L_7 - .L_6)
	.align		4
.L_6:
        /*0028*/ 	.word	index@(_Z18medianThreadAccessPf)
        /*002c*/ 	.word	0x00000000


	//----- nvinfo : EIATTR_MIN_STACK_SIZE
	.align		4
.L_7:
        /*0030*/ 	.byte	0x04, 0x12
        /*0032*/ 	.short	(.L_9 - .L_8)
	.align		4
.L_8:
        /*0034*/ 	.word	index@(_Z18medianThreadAccessPf)
        /*0038*/ 	.word	0x00000000


	//----- nvinfo : EIATTR_MIN_STACK_SIZE
	.align		4
.L_9:
        /*003c*/ 	.byte	0x04, 0x12
        /*003e*/ 	.short	(.L_11 - .L_10)
	.align		4
.L_10:
        /*0040*/ 	.word	index@(_Z18singleThreadAccessPf)
        /*0044*/ 	.word	0x00000000
.L_11:


//--------------------- .nv.compat                --------------------------
	.section	.nv.compat,"",@"SHT_CUDA_COMPAT_INFO"
	.align	4
        /*0000*/ 	.byte	0x02, 0x09, 0x00, 0x00, 0x02, 0x02, 0x01, 0x00, 0x02, 0x05, 0x05, 0x00, 0x03, 0x07, 0x01, 0x01
        /*0010*/ 	.byte	0x02, 0x03, 0x00, 0x00, 0x02, 0x06, 0x01, 0x00, 0x04, 0x0b, 0x08, 0x00, 0x09, 0x00, 0x00, 0x00
        /*0020*/ 	.byte	0x00, 0x00, 0x00, 0x00


//--------------------- .nv.info._Z18medianThreadAccessPf --------------------------
	.section	.nv.info._Z18medianThreadAccessPf,"",@"SHT_CUDA_INFO"
	.sectionflags	@""
	.align	4


	//----- nvinfo : EIATTR_CUDA_API_VERSION
	.align		4
        /*0000*/ 	.byte	0x04, 0x37
        /*0002*/ 	.short	(.L_13 - .L_12)
.L_12:
        /*0004*/ 	.word	0x00000082


	//----- nvinfo : EIATTR_KPARAM_INFO
	.align		4
.L_13:
        /*0008*/ 	.byte	0x04, 0x17
        /*000a*/ 	.short	(.L_15 - .L_14)
.L_14:
        /*000c*/ 	.word	0x00000000
        /*0010*/ 	.short	0x0000
        /*0012*/ 	.short	0x0000
        /*0014*/ 	.byte	0x00, 0xf5, 0x21, 0x00


	//----- nvinfo : EIATTR_SPARSE_MMA_MASK
	.align		4
.L_15:
        /*0018*/ 	.byte	0x03, 0x50
        /*001a*/ 	.short	0x0000


	//----- nvinfo : EIATTR_MAXREG_COUNT
	.align		4
        /*001c*/ 	.byte	0x03, 0x1b
        /*001e*/ 	.short	0x00ff


	//----- nvinfo : EIATTR_MERCURY_ISA_VERSION
	.align		4
        /*0020*/ 	.byte	0x03, 0x5f
        /*0022*/ 	.short	0x0101


	//----- nvinfo : EIATTR_VRC_CTA_INIT_COUNT
	.align		4
        /*0024*/ 	.byte	0x02, 0x4a
	.zero		1
	.zero		1


	//----- nvinfo : EIATTR_EXIT_INSTR_OFFSETS
	.align		4
        /*0028*/ 	.byte	0x04, 0x1c
        /*002a*/ 	.short	(.L_17 - .L_16)


	//   ....[0]....
.L_16:
        /*002c*/ 	.word	0x00000060


	//   ....[1]....
        /*0030*/ 	.word	0x000000d0


	//----- nvinfo : EIATTR_CBANK_PARAM_SIZE
	.align		4
.L_17:
        /*0034*/ 	.byte	0x03, 0x19
        /*0036*/ 	.short	0x0008


	//----- nvinfo : EIATTR_PARAM_CBANK
	.align		4
        /*0038*/ 	.byte	0x04, 0x0a
        /*003a*/ 	.short	(.L_19 - .L_18)
	.align		4
.L_18:
        /*003c*/ 	.word	index@(.nv.constant0._Z18medianThreadAccessPf)
        /*0040*/ 	.short	0x0380
        /*0042*/ 	.short	0x0008


	//----- nvinfo : EIATTR_SW_WAR
	.align		4
.L_19:
        /*0044*/ 	.byte	0x04, 0x36
        /*0046*/ 	.short	(.L_21 - .L_20)
.L_20:
        /*0048*/ 	.word	0x00000008
.L_21:


//--------------------- .nv.info._Z18singleThreadAccessPf --------------------------
	.section	.nv.info._Z18singleThreadAccessPf,"",@"SHT_CUDA_INFO"
	.sectionflags	@""
	.align	4


	//----- nvinfo : EIATTR_CUDA_API_VERSION
	.align		4
        /*0000*/ 	.byte	0x04, 0x37
        /*0002*/ 	.short	(.L_23 - .L_22)
.L_22:
        /*0004*/ 	.word	0x00000082


	//----- nvinfo : EIATTR_KPARAM_INFO
	.align		4
.L_23:
        /*0008*/ 	.byte	0x04, 0x17
        /*000a*/ 	.short	(.L_25 - .L_24)
.L_24:
        /*000c*/ 	.word	0x00000000
        /*0010*/ 	.short	0x0000
        /*0012*/ 	.short	0x0000
        /*0014*/ 	.byte	0x00, 0xf5, 0x21, 0x00


	//----- nvinfo : EIATTR_SPARSE_MMA_MASK
	.align		4
.L_25:
        /*0018*/ 	.byte	0x03, 0x50
        /*001a*/ 	.short	0x0000


	//----- nvinfo : EIATTR_MAXREG_COUNT
	.align		4
        /*001c*/ 	.byte	0x03, 0x1b
        /*001e*/ 	.short	0x00ff


	//----- nvinfo : EIATTR_MERCURY_ISA_VERSION
	.align		4
        /*0020*/ 	.byte	0x03, 0x5f
        /*0022*/ 	.short	0x0101


	//----- nvinfo : EIATTR_VRC_CTA_INIT_COUNT
	.align		4
        /*0024*/ 	.byte	0x02, 0x4a
	.zero		1
	.zero		1


	//----- nvinfo : EIATTR_EXIT_INSTR_OFFSETS
	.align		4
        /*0028*/ 	.byte	0x04, 0x1c
        /*002a*/ 	.short	(.L_27 - .L_26)


	//   ....[0]....
.L_26:
        /*002c*/ 	.word	0x00000060


	//   ....[1]....
        /*0030*/ 	.word	0x00000940


	//----- nvinfo : EIATTR_CBANK_PARAM_SIZE
	.align		4
.L_27:
        /*0034*/ 	.byte	0x03, 0x19
        /*0036*/ 	.short	0x0008


	//----- nvinfo : EIATTR_PARAM_CBANK
	.align		4
        /*0038*/ 	.byte	0x04, 0x0a
        /*003a*/ 	.short	(.L_29 - .L_28)
	.align		4
.L_28:
        /*003c*/ 	.word	index@(.nv.constant0._Z18singleThreadAccessPf)
        /*0040*/ 	.short	0x0380
        /*0042*/ 	.short	0x0008


	//----- nvinfo : EIATTR_SW_WAR
	.align		4
.L_29:
        /*0044*/ 	.byte	0x04, 0x36
        /*0046*/ 	.short	(.L_31 - .L_30)
.L_30:
        /*0048*/ 	.word	0x00000008
.L_31:


//--------------------- .nv.callgraph             --------------------------
	.section	.nv.callgraph,"",@"SHT_CUDA_CALLGRAPH"
	.align	4
	.sectionentsize	8
	.align		4
        /*0000*/ 	.word	0x00000000
	.align		4
        /*0004*/ 	.word	0xffffffff
	.align		4
        /*0008*/ 	.word	0x00000000
	.align		4
        /*000c*/ 	.word	0xfffffffe
	.align		4
        /*0010*/ 	.word	0x00000000
	.align		4
        /*0014*/ 	.word	0xfffffffd
	.align		4
        /*0018*/ 	.word	0x00000000
	.align		4
        /*001c*/ 	.word	0xfffffffc


//--------------------- .text._Z18medianThreadAccessPf --------------------------
	.section	.text._Z18medianThreadAccessPf,"ax",@progbits
	.align	128
        .global         _Z18medianThreadAccessPf
        .type           _Z18medianThreadAccessPf,@function
        .size           _Z18medianThreadAccessPf,(.L_x_3 - _Z18medianThreadAccessPf)
        .other          _Z18medianThreadAccessPf,@"STO_CUDA_ENTRY STV_DEFAULT"
_Z18medianThreadAccessPf:
.text._Z18medianThreadAccessPf:
[----:B------:R-:W-:Y:S01]  /*0000*/  LDC R1, c[0x0][0x37c] ;  /* 0x0000df00ff017b82 */ /* 0x000fe20000000800 */
[----:B------:R-:W0:Y:S07]  /*0010*/  S2R R5, SR_TID.X ;  /* 0x0000000000057919 */ /* 0x000e2e0000002100 */
[----:B------:R-:W0:Y:S08]  /*0020*/  S2UR UR4, SR_CTAID.X ;  /* 0x00000000000479c3 */ /* 0x000e300000002500 */
[----:B------:R-:W0:Y:S02]  /*0030*/  LDC R0, c[0x0][0x360] ;  /* 0x0000d800ff007b82 */ /* 0x000e240000000800 */
[----:B0-----:R-:W-:-:S05]  /*0040*/  IMAD R5, R0, UR4, R5 ;  /* 0x0000000400057c24 */ /* 0x001fca000f8e0205 */
[----:B------:R-:W-:-:S13]  /*0050*/  ISETP.GT.U32.AND P0, PT, R5, 0x7a11ff, PT ;  /* 0x007a11ff0500780c */ /* 0x000fda0003f04070 */
[----:B------:R-:W-:Y:S05]  /*0060*/  @P0 EXIT ;  /* 0x000000000000094d */ /* 0x000fea0003800000 */
[----:B------:R-:W0:Y:S01]  /*0070*/  LDC.64 R2, c[0x0][0x380] ;  /* 0x0000e000ff027b82 */ /* 0x000e220000000a00 */
[----:B------:R-:W1:Y:S01]  /*0080*/  LDCU.64 UR4, c[0x0][0x358] ;  /* 0x00006b00ff0477ac */ /* 0x000e620008000a00 */
[----:B0-----:R-:W-:-:S05]  /*0090*/  IMAD.WIDE.U32 R2, R5, 0x4, R2 ;  /* 0x0000000405027825 */ /* 0x001fca00078e0002 */
[----:B-1----:R-:W2:Y:S02]  /*00a0*/  LDG.E R0, desc[UR4][R2.64] ;  /* 0x0000000402007981 */ /* 0x002ea4000c1e1900 */
[----:B--2---:R-:W-:-:S05]  /*00b0*/  FADD R5, -R0, -RZ ;  /* 0x800000ff00057221 */ /* 0x004fca0000000100 */
[----:B------:R-:W-:Y:S01]  /*00c0*/  STG.E desc[UR4][R2.64], R5 ;  /* 0x0000000502007986 */ /* 0x000fe2000c101904 */
[----:B------:R-:W-:Y:S05]  /*00d0*/  EXIT ;  /* 0x000000000000794d */ /* 0x000fea0003800000 */
.L_x_0:
[----:B------:R-:W-:-:S00]  /*00e0*/  BRA `(.L_x_0) ;  /* 0xfffffffc00fc7947 */ /* 0x000fc0000383ffff */
[----:B------:R-:W-:-:S00]  /*00f0*/  NOP ;  /* 0x0000000000007918 */ /* 0x000fc00000000000 */
        /* <DEDUP_REMOVED lines=8> */
.L_x_3:


//--------------------- .text._Z18singleThreadAccessPf --------------------------
	.section	.text._Z18singleThreadAccessPf,"ax",@progbits
	.align	128
        .global         _Z18singleThreadAccessPf
        .type           _Z18singleThreadAccessPf,@function
        .size           _Z18singleThreadAccessPf,(.L_x_4 - _Z18singleThreadAccessPf)
        .other          _Z18singleThreadAccessPf,@"STO_CUDA_ENTRY STV_DEFAULT"
_Z18singleThreadAccessPf:
.text._Z18singleThreadAccessPf:
[----:B------:R-:W-:Y:S01]  /*0000*/  LDC R1, c[0x0][0x37c] ;  /* 0x0000df00ff017b82 */ /* 0x000fe20000000800 */
[----:B------:R-:W0:Y:S07]  /*0010*/  S2R R0, SR_TID.X ;  /* 0x0000000000007919 */ /* 0x000e2e0000002100 */
[----:B------:R-:W0:Y:S08]  /*0020*/  S2UR UR4, SR_CTAID.X ;  /* 0x00000000000479c3 */ /* 0x000e300000002500 */
[----:B------:R-:W0:Y:S02]  /*0030*/  LDC R3, c[0x0][0x360] ;  /* 0x0000d800ff037b82 */ /* 0x000e240000000800 */
[----:B0-----:R-:W-:-:S05]  /*0040*/  IMAD R0, R3, UR4, R0 ;  /* 0x0000000403007c24 */ /* 0x001fca000f8e0200 */
[----:B------:R-:W-:-:S13]  /*0050*/  ISETP.GT.U32.AND P0, PT, R0, 0x7a11ff, PT ;  /* 0x007a11ff0000780c */ /* 0x000fda0003f04070 */
[----:B------:R-:W-:Y:S05]  /*0060*/  @P0 EXIT ;  /* 0x000000000000094d */ /* 0x000fea0003800000 */
[----:B------:R-:W0:Y:S01]  /*0070*/  LDCU.64 UR4, c[0x0][0x380] ;  /* 0x00007000ff0477ac */ /* 0x000e220008000a00 */
[----:B------:R-:W1:Y:S01]  /*0080*/  LDCU.64 UR10, c[0x0][0x358] ;  /* 0x00006b00ff0a77ac */ /* 0x000e620008000a00 */
[----:B0-----:R-:W-:-:S04]  /*0090*/  UIADD3 UR4, UP0, UPT, UR4, 0x40, URZ ;  /* 0x0000004004047890 */ /* 0x001fc8000ff1e0ff */
[----:B------:R-:W-:Y:S02]  /*00a0*/  UIADD3.X UR5, UPT, UPT, URZ, UR5, URZ, UP0, !UPT ;  /* 0x00000005ff057290 */ /* 0x000fe400087fe4ff */
[----:B------:R-:W-:Y:S01]  /*00b0*/  IMAD.U32 R4, RZ, RZ, UR4 ;  /* 0x00000004ff047e24 */ /* 0x000fe2000f8e00ff */
[----:B------:R-:W-:-:S03]  /*00c0*/  UMOV UR4, URZ ;  /* 0x000000ff00047c82 */ /* 0x000fc60008000000 */
[----:B-1----:R-:W-:-:S07]  /*00d0*/  MOV R5, UR5 ;  /* 0x0000000500057c02 */ /* 0x002fce0008000f00 */
.L_x_1:
[----:B------:R-:W-:Y:S01]  /*00e0*/  UIADD3 UR5, UPT, UPT, UR4, 0x1, URZ ;  /* 0x0000000104057890 */ /* 0x000fe2000fffe0ff */
[----:B0-----:R-:W-:Y:S01]  /*00f0*/  IMAD.MOV.U32 R2, RZ, RZ, R4 ;  /* 0x000000ffff027224 */ /* 0x001fe200078e0004 */
[----:B------:R-:W-:Y:S01]  /*0100*/  UIADD3 UR6, UPT, UPT, UR4, 0x2, URZ ;  /* 0x0000000204067890 */ /* 0x000fe2000fffe0ff */
[----:B------:R-:W-:Y:S01]  /*0110*/  MOV R3, R5 ;  /* 0x0000000500037202 */ /* 0x000fe20000000f00 */
[----:B------:R-:W-:Y:S02]  /*0120*/  UIADD3 UR7, UPT, UPT, UR4, 0x5, URZ ;  /* 0x0000000504077890 */ /* 0x000fe4000fffe0ff */
[----:B------:R-:W-:Y:S01]  /*0130*/  I2FP.F32.U32 R0, UR4 ;  /* 0x0000000400007c45 */ /* 0x000fe20008201000 */
[----:B------:R-:W-:Y:S01]  /*0140*/  UIADD3 UR8, UPT, UPT, UR4, 0x1e, URZ ;  /* 0x0000001e04087890 */ /* 0x000fe2000fffe0ff */
[----:B------:R-:W-:Y:S01]  /*0150*/  I2FP.F32.U32 R4, UR5 ;  /* 0x0000000500047c45 */ /* 0x000fe20008201000 */
[----:B------:R-:W-:Y:S01]  /*0160*/  UIADD3 UR5, UPT, UPT, UR4, 0x3, URZ ;  /* 0x0000000304057890 */ /* 0x000fe2000fffe0ff */
[----:B------:R-:W-:Y:S01]  /*0170*/  I2FP.F32.U32 R5, UR6 ;  /* 0x0000000600057c45 */ /* 0x000fe20008201000 */
[----:B------:R-:W-:Y:S01]  /*0180*/  UIADD3 UR6, UPT, UPT, UR4, 0x4, URZ ;  /* 0x0000000404067890 */ /* 0x000fe2000fffe0ff */
[----:B------:R-:W-:Y:S01]  /*0190*/  FADD R7, -R0, -RZ ;  /* 0x800000ff00077221 */ /* 0x000fe20000000100 */
[----:B------:R-:W-:Y:S01]  /*01a0*/  FADD R9, -R4, -RZ ;  /* 0x800000ff04097221 */ /* 0x000fe20000000100 */
[----:B------:R-:W-:Y:S01]  /*01b0*/  UIADD3 UR9, UPT, UPT, UR4, 0x1f, URZ ;  /* 0x0000001f04097890 */ /* 0x000fe2000fffe0ff */
[----:B------:R-:W-:Y:S01]  /*01c0*/  FADD R11, -R5, -RZ ;  /* 0x800000ff050b7221 */ /* 0x000fe20000000100 */
        /* <DEDUP_REMOVED lines=8> */
[----:B------:R-:W-:Y:S01]  /*0250*/  I2FP.F32.U32 R0, UR5 ;  /* 0x0000000500007c45 */ /* 0x000fe20008201000 */
[----:B------:R-:W-:Y:S01]  /*0260*/  FADD R17, -R5, -RZ ;  /* 0x800000ff05117221 */ /* 0x000fe20000000100 */
[----:B------:R-:W-:Y:S01]  /*0270*/  I2FP.F32.U32 R4, UR6 ;  /* 0x0000000600047c45 */ /* 0x000fe20008201000 */
[----:B------:R-:W-:Y:S01]  /*0280*/  UIADD3 UR5, UPT, UPT, UR4, 0x9, URZ ;  /* 0x0000000904057890 */ /* 0x000fe2000fffe0ff */
[----:B------:R-:W-:Y:S01]  /*0290*/  I2FP.F32.U32 R5, UR7 ;  /* 0x0000000700057c45 */ /* 0x000fe20008201000 */
[----:B------:R-:W-:Y:S01]  /*02a0*/  UIADD3 UR6, UPT, UPT, UR4, 0xa, URZ ;  /* 0x0000000a04067890 */ /* 0x000fe2000fffe0ff */
[----:B------:R0:W-:Y:S01]  /*02b0*/  STG.E desc[UR10][R2.64+-0x40], R7 ;  /* 0xffffc00702007986 */ /* 0x0001e2000c10190a */
[----:B------:R-:W-:Y:S01]  /*02c0*/  UIADD3 UR7, UPT, UPT, UR4, 0xb, URZ ;  /* 0x0000000b04077890 */ /* 0x000fe2000fffe0ff */
[----:B------:R-:W-:-:S02]  /*02d0*/  I2FP.F32.U32 R6, UR8 ;  /* 0x0000000800067c45 */ /* 0x000fc40008201000 */
[----:B------:R1:W-:Y:S04]  /*02e0*/  STG.E desc[UR10][R2.64+-0x3c], R9 ;  /* 0xffffc40902007986 */ /* 0x0003e8000c10190a */
[----:B------:R2:W-:Y:S01]  /*02f0*/  STG.E desc[UR10][R2.64+-0x38], R11 ;  /* 0xffffc80b02007986 */ /* 0x0005e2000c10190a */
[----:B0-----:R-:W-:Y:S01]  /*0300*/  FADD R7, -R0, -RZ ;  /* 0x800000ff00077221 */ /* 0x001fe20000000100 */
[----:B------:R-:W-:Y:S01]  /*0310*/  I2FP.F32.U32 R0, UR5 ;  /* 0x0000000500007c45 */ /* 0x000fe20008201000 */
[----:B------:R-:W-:Y:S01]  /*0320*/  UIADD3 UR5, UPT, UPT, UR4, 0xc, URZ ;  /* 0x0000000c04057890 */ /* 0x000fe2000fffe0ff */
[----:B------:R0:W-:Y:S01]  /*0330*/  STG.E desc[UR10][R2.64+-0x34], R13 ;  /* 0xffffcc0d02007986 */ /* 0x0001e2000c10190a */
[----:B-1----:R-:W-:Y:S01]  /*0340*/  FADD R9, -R4, -RZ ;  /* 0x800000ff04097221 */ /* 0x002fe20000000100 */
[----:B------:R-:W-:Y:S01]  /*0350*/  I2FP.F32.U32 R4, UR6 ;  /* 0x0000000600047c45 */ /* 0x000fe20008201000 */
[----:B------:R-:W-:Y:S01]  /*0360*/  UIADD3 UR6, UPT, UPT, UR4, 0xd, URZ ;  /* 0x0000000d04067890 */ /* 0x000fe2000fffe0ff */
[----:B------:R1:W-:Y:S01]  /*0370*/  STG.E desc[UR10][R2.64+-0x30], R15 ;  /* 0xffffd00f02007986 */ /* 0x0003e2000c10190a */
[----:B--2---:R-:W-:Y:S01]  /*0380*/  FADD R11, -R5, -RZ ;  /* 0x800000ff050b7221 */ /* 0x004fe20000000100 */
[----:B------:R-:W-:Y:S01]  /*0390*/  I2FP.F32.U32 R5, UR7 ;  /* 0x0000000700057c45 */ /* 0x000fe20008201000 */
[----:B------:R-:W-:Y:S01]  /*03a0*/  UIADD3 UR7, UPT, UPT, UR4, 0xe, URZ ;  /* 0x0000000e04077890 */ /* 0x000fe2000fffe0ff */
        /* <DEDUP_REMOVED lines=61> */
[----:B------:R-:W-:-:S03]  /*0780*/  UIADD3 UR4, UPT, UPT, UR4, 0x20, URZ ;  /* 0x0000002004047890 */ /* 0x000fc6000fffe0ff */
[----:B------:R3:W-:Y:S01]  /*0790*/  STG.E desc[UR10][R2.64+0x8], R7 ;  /* 0x0000080702007986 */ /* 0x0007e2000c10190a */
[----:B0-----:R-:W-:Y:S01]  /*07a0*/  FADD R9, -R0, -RZ ;  /* 0x800000ff00097221 */ /* 0x001fe20000000100 */
[----:B------:R-:W-:Y:S01]  /*07b0*/  I2FP.F32.U32 R0, UR5 ;  /* 0x0000000500007c45 */ /* 0x000fe20008201000 */
[----:B------:R-:W-:Y:S01]  /*07c0*/  UISETP.NE.AND UP0, UPT, UR4, 0x7a1200, UPT ;  /* 0x007a12000400788c */ /* 0x000fe2000bf05270 */
[----:B-1----:R-:W-:Y:S01]  /*07d0*/  FADD R11, -R4, -RZ ;  /* 0x800000ff040b7221 */ /* 0x002fe20000000100 */
[----:B------:R-:W-:Y:S01]  /*07e0*/  I2FP.F32.U32 R4, UR6 ;  /* 0x0000000600047c45 */ /* 0x000fe20008201000 */
[----:B------:R0:W-:Y:S01]  /*07f0*/  STG.E desc[UR10][R2.64+0x18], R15 ;  /* 0x0000180f02007986 */ /* 0x0001e2000c10190a */
[----:B--2---:R-:W-:Y:S01]  /*0800*/  FADD R13, -R5, -RZ ;  /* 0x800000ff050d7221 */ /* 0x004fe20000000100 */
[----:B------:R-:W-:Y:S02]  /*0810*/  I2FP.F32.U32 R5, UR7 ;  /* 0x0000000700057c45 */ /* 0x000fe40008201000 */
[----:B------:R1:W-:Y:S01]  /*0820*/  STG.E desc[UR10][R2.64+0x1c], R17 ;  /* 0x00001c1102007986 */ /* 0x0003e2000c10190a */
[----:B---3--:R-:W-:-:S03]  /*0830*/  I2FP.F32.U32 R7, UR9 ;  /* 0x0000000900077c45 */ /* 0x008fc60008201000 */
[----:B------:R2:W-:Y:S02]  /*0840*/  STG.E desc[UR10][R2.64+0x20], R9 ;  /* 0x0000200902007986 */ /* 0x0005e4000c10190a */
[----:B------:R-:W-:Y:S02]  /*0850*/  FADD R7, -R7, -RZ ;  /* 0x800000ff07077221 */ /* 0x000fe40000000100 */
[----:B------:R3:W-:Y:S01]  /*0860*/  STG.E desc[UR10][R2.64+0x24], R11 ;  /* 0x0000240b02007986 */ /* 0x0007e2000c10190a */
[----:B0-----:R-:W-:Y:S01]  /*0870*/  FADD R15, -R0, -RZ ;  /* 0x800000ff000f7221 */ /* 0x001fe20000000100 */
[----:B-1----:R-:W-:Y:S02]  /*0880*/  FADD R17, -R5, -RZ ;  /* 0x800000ff05117221 */ /* 0x002fe40000000100 */
[----:B------:R0:W-:Y:S01]  /*0890*/  STG.E desc[UR10][R2.64+0x28], R13 ;  /* 0x0000280d02007986 */ /* 0x0001e2000c10190a */
[----:B--2---:R-:W-:-:S03]  /*08a0*/  FADD R9, -R4, -RZ ;  /* 0x800000ff04097221 */ /* 0x004fc60000000100 */
[----:B------:R0:W-:Y:S01]  /*08b0*/  STG.E desc[UR10][R2.64+0x2c], R15 ;  /* 0x00002c0f02007986 */ /* 0x0001e2000c10190a */
[----:B------:R-:W-:Y:S01]  /*08c0*/  IADD3 R4, P0, PT, R2, 0x80, RZ ;  /* 0x0000008002047810 */ /* 0x000fe20007f1e0ff */
[----:B---3--:R-:W-:Y:S02]  /*08d0*/  FADD R11, -R6, -RZ ;  /* 0x800000ff060b7221 */ /* 0x008fe40000000100 */
[----:B------:R0:W-:Y:S02]  /*08e0*/  STG.E desc[UR10][R2.64+0x30], R9 ;  /* 0x0000300902007986 */ /* 0x0001e4000c10190a */
[----:B------:R-:W-:Y:S02]  /*08f0*/  IMAD.X R5, RZ, RZ, R3, P0 ;  /* 0x000000ffff057224 */ /* 0x000fe400000e0603 */
[----:B------:R0:W-:Y:S04]  /*0900*/  STG.E desc[UR10][R2.64+0x34], R17 ;  /* 0x0000341102007986 */ /* 0x0001e8000c10190a */
[----:B------:R0:W-:Y:S04]  /*0910*/  STG.E desc[UR10][R2.64+0x38], R11 ;  /* 0x0000380b02007986 */ /* 0x0001e8000c10190a */
[----:B------:R0:W-:Y:S01]  /*0920*/  STG.E desc[UR10][R2.64+0x3c], R7 ;  /* 0x00003c0702007986 */ /* 0x0001e2000c10190a */
[----:B------:R-:W-:Y:S05]  /*0930*/  BRA.U UP0, `(.L_x_1) ;  /* 0xfffffff500e87547 */ /* 0x000fea000b83ffff */
[----:B------:R-:W-:Y:S05]  /*0940*/  EXIT ;  /* 0x000000000000794d */ /* 0x000fea0003800000 */
.L_x_2:
        /* <DEDUP_REMOVED lines=11> */
.L_x_4:


//--------------------- .nv.shared.reserved.0     --------------------------
	.section	.nv.shared.reserved.0,"aw",@nobits
	.weak		__nv_reservedSMEM_offset_0_alias
	.size		__nv_reservedSMEM_offset_0_alias, 0, 64
	.other		__nv_reservedSMEM_offset_0_alias,@"STO_CUDA_RESERVED_SHARED STV_DEFAULT"
__nv_reservedSMEM_offset_0_alias:
	.zero		0
	.zero		64


//--------------------- .nv.constant0._Z18medianThreadAccessPf --------------------------
	.section	.nv.constant0._Z18medianThreadAccessPf,"a",@progbits
	.sectionflags	@""
	.align	4
.nv.constant0._Z18medianThreadAccessPf:
	.zero		904


//--------------------- .nv.constant0._Z18singleThreadAccessPf --------------------------
	.section	.nv.constant0._Z18singleThreadAccessPf,"a",@progbits
	.sectionflags	@""
	.align	4
.nv.constant0._Z18singleThreadAccessPf:
	.zero		904


//--------------------- SYMBOLS --------------------------

	.type		.nv.reservedSmem.offset0,@object
	.size		.nv.reservedSmem.offset0,0x4
